	.headerflags	@"EF_CUDA_TEXMODE_UNIFIED EF_CUDA_64BIT_ADDRESS EF_CUDA_ACCELERATORS EF_CUDA_SM90 EF_CUDA_VIRTUAL_SM(EF_CUDA_SM90)"
	.elftype	@"ET_EXEC"


//--------------------- .nv.info                  --------------------------
	.section	.nv.info,"",@"SHT_CUDA_INFO"
	.align	4


	//----- nvinfo : EIATTR_REGCOUNT
	.align		4
        /*0000*/ 	.byte	0x04, 0x2f
        /*0002*/ 	.short	(.L_3 - .L_2)
	.align		4
.L_2:
        /*0004*/ 	.word	index@(triton_poi_fused__native_batch_norm_legit_no_training_add_relu_8)
        /*0008*/ 	.word	0x00000027


	//----- nvinfo : EIATTR_MIN_STACK_SIZE
	.align		4
.L_3:
        /*000c*/ 	.byte	0x04, 0x12
        /*000e*/ 	.short	(.L_5 - .L_4)
	.align		4
.L_4:
        /*0010*/ 	.word	index@(triton_poi_fused__native_batch_norm_legit_no_training_add_relu_8)
        /*0014*/ 	.word	0x00000000


	//----- nvinfo : EIATTR_FRAME_SIZE
	.align		4
.L_5:
        /*0018*/ 	.byte	0x04, 0x11
        /*001a*/ 	.short	(.L_7 - .L_6)
	.align		4
.L_6:
        /*001c*/ 	.word	index@(triton_poi_fused__native_batch_norm_legit_no_training_add_relu_8)
        /*0020*/ 	.word	0x00000000


	//----- nvinfo : EIATTR_MIN_STACK_SIZE
	.align		4
.L_7:
        /*0024*/ 	.byte	0x04, 0x12
        /*0026*/ 	.short	(.L_9 - .L_8)
	.align		4
.L_8:
        /*0028*/ 	.word	index@(triton_poi_fused__native_batch_norm_legit_no_training_add_relu_8)
        /*002c*/ 	.word	0x00000000
.L_9:


//--------------------- .nv.info.triton_poi_fused__native_batch_norm_legit_no_training_add_relu_8 --------------------------
	.section	.nv.info.triton_poi_fused__native_batch_norm_legit_no_training_add_relu_8,"",@"SHT_CUDA_INFO"
	.sectionflags	@""
	.align	4


	//----- nvinfo : EIATTR_CUDA_API_VERSION
	.align		4
        /*0000*/ 	.byte	0x04, 0x37
        /*0002*/ 	.short	(.L_11 - .L_10)
.L_10:
        /*0004*/ 	.word	0x0000007c


	//----- nvinfo : EIATTR_KPARAM_INFO
	.align		4
.L_11:
        /*0008*/ 	.byte	0x04, 0x17
        /*000a*/ 	.short	(.L_13 - .L_12)
.L_12:
        /*000c*/ 	.word	0x00000000
        /*0010*/ 	.short	0x0007
        /*0012*/ 	.short	0x0038
        /*0014*/ 	.byte	0x00, 0xf0, 0x11, 0x00


	//----- nvinfo : EIATTR_KPARAM_INFO
	.align		4
.L_13:
        /*0018*/ 	.byte	0x04, 0x17
        /*001a*/ 	.short	(.L_15 - .L_14)
.L_14:
        /*001c*/ 	.word	0x00000000
        /*0020*/ 	.short	0x0006
        /*0022*/ 	.short	0x0030
        /*0024*/ 	.byte	0x00, 0xf4, 0x21, 0x00


	//----- nvinfo : EIATTR_KPARAM_INFO
	.align		4
.L_15:
        /*0028*/ 	.byte	0x04, 0x17
        /*002a*/ 	.short	(.L_17 - .L_16)
.L_16:
        /*002c*/ 	.word	0x00000000
        /*0030*/ 	.short	0x0005
        /*0032*/ 	.short	0x0028
        /*0034*/ 	.byte	0x00, 0xf4, 0x21, 0x00


	//----- nvinfo : EIATTR_KPARAM_INFO
	.align		4
.L_17:
        /*0038*/ 	.byte	0x04, 0x17
        /*003a*/ 	.short	(.L_19 - .L_18)
.L_18:
        /*003c*/ 	.word	0x00000000
        /*0040*/ 	.short	0x0004
        /*0042*/ 	.short	0x0020
        /*0044*/ 	.byte	0x00, 0xf4, 0x21, 0x00


	//----- nvinfo : EIATTR_KPARAM_INFO
	.align		4
.L_19:
        /*0048*/ 	.byte	0x04, 0x17
        /*004a*/ 	.short	(.L_21 - .L_20)
.L_20:
        /*004c*/ 	.word	0x00000000
        /*0050*/ 	.short	0x0003
        /*0052*/ 	.short	0x0018
        /*0054*/ 	.byte	0x00, 0xf4, 0x21, 0x00


	//----- nvinfo : EIATTR_KPARAM_INFO
	.align		4
.L_21:
        /*0058*/ 	.byte	0x04, 0x17
        /*005a*/ 	.short	(.L_23 - .L_22)
.L_22:
        /*005c*/ 	.word	0x00000000
        /*0060*/ 	.short	0x0002
        /*0062*/ 	.short	0x0010
        /*0064*/ 	.byte	0x00, 0xf4, 0x21, 0x00


	//----- nvinfo : EIATTR_KPARAM_INFO
	.align		4
.L_23:
        /*0068*/ 	.byte	0x04, 0x17
        /*006a*/ 	.short	(.L_25 - .L_24)
.L_24:
        /*006c*/ 	.word	0x00000000
        /*0070*/ 	.short	0x0001
        /*0072*/ 	.short	0x0008
        /*0074*/ 	.byte	0x00, 0xf4, 0x21, 0x00


	//----- nvinfo : EIATTR_KPARAM_INFO
	.align		4
.L_25:
        /*0078*/ 	.byte	0x04, 0x17
        /*007a*/ 	.short	(.L_27 - .L_26)
.L_26:
        /*007c*/ 	.word	0x00000000
        /*0080*/ 	.short	0x0000
        /*0082*/ 	.short	0x0000
        /*0084*/ 	.byte	0x00, 0xf4, 0x21, 0x00


	//----- nvinfo : EIATTR_SPARSE_MMA_MASK
	.align		4
.L_27:
        /*0088*/ 	.byte	0x03, 0x50
        /*008a*/ 	.short	0x0000


	//----- nvinfo : EIATTR_MAXREG_COUNT
	.align		4
        /*008c*/ 	.byte	0x03, 0x1b
        /*008e*/ 	.short	0x00ff


	//----- nvinfo : EIATTR_EXIT_INSTR_OFFSETS
	.align		4
        /*0090*/ 	.byte	0x04, 0x1c
        /*0092*/ 	.short	(.L_29 - .L_28)


	//   ....[0]....
.L_28:
        /*0094*/ 	.word	0x000007d0


	//----- nvinfo : EIATTR_REQNTID
	.align		4
.L_29:
        /*0098*/ 	.byte	0x04, 0x10
        /*009a*/ 	.short	(.L_31 - .L_30)
.L_30:
        /*009c*/ 	.word	0x00000080
        /*00a0*/ 	.word	0x00000001
        /*00a4*/ 	.word	0x00000001


	//----- nvinfo : EIATTR_CBANK_PARAM_SIZE
	.align		4
.L_31:
        /*00a8*/ 	.byte	0x03, 0x19
        /*00aa*/ 	.short	0x003c


	//----- nvinfo : EIATTR_PARAM_CBANK
	.align		4
        /*00ac*/ 	.byte	0x04, 0x0a
        /*00ae*/ 	.short	(.L_33 - .L_32)
	.align		4
.L_32:
        /*00b0*/ 	.word	index@(.nv.constant0.triton_poi_fused__native_batch_norm_legit_no_training_add_relu_8)
        /*00b4*/ 	.short	0x0210
        /*00b6*/ 	.short	0x003c


	//----- nvinfo : EIATTR_SW_WAR
	.align		4
.L_33:
        /*00b8*/ 	.byte	0x04, 0x36
        /*00ba*/ 	.short	(.L_35 - .L_34)
.L_34:
        /*00bc*/ 	.word	0x00000008
.L_35:


//--------------------- .nv.callgraph             --------------------------
	.section	.nv.callgraph,"",@"SHT_CUDA_CALLGRAPH"
	.align	4
	.sectionentsize	8
	.align		4
        /*0000*/ 	.word	0x00000000
	.align		4
        /*0004*/ 	.word	0xffffffff
	.align		4
        /*0008*/ 	.word	0x00000000
	.align		4
        /*000c*/ 	.word	0xfffffffe
	.align		4
        /*0010*/ 	.word	0x00000000
	.align		4
        /*0014*/ 	.word	0xfffffffd
	.align		4
        /*0018*/ 	.word	0x00000000
	.align		4
        /*001c*/ 	.word	0xfffffffc


//--------------------- .nv.constant4             --------------------------
	.section	.nv.constant4,"a",@progbits
	.align	8
	.align		8
.nv.constant4:
        /*0000*/ 	.dword	_$_str
	.align		8
        /*0008*/ 	.dword	_$_str_$_2


//--------------------- .text.triton_poi_fused__native_batch_norm_legit_no_training_add_relu_8 --------------------------
	.section	.text.triton_poi_fused__native_batch_norm_legit_no_training_add_relu_8,"ax",@progbits
	.align	128
        .global         triton_poi_fused__native_batch_norm_legit_no_training_add_relu_8
        .type           triton_poi_fused__native_batch_norm_legit_no_training_add_relu_8,@function
        .size           triton_poi_fused__native_batch_norm_legit_no_training_add_relu_8,(.L_x_1 - triton_poi_fused__native_batch_norm_legit_no_training_add_relu_8)
        .other          triton_poi_fused__native_batch_norm_legit_no_training_add_relu_8,@"STO_CUDA_ENTRY STV_DEFAULT"
triton_poi_fused__native_batch_norm_legit_no_training_add_relu_8:
.text.triton_poi_fused__native_batch_norm_legit_no_training_add_relu_8:
[----:B------:R-:W-:Y:S01]  /*0000*/  LDC R1, c[0x0][0x28] ;  /* 0x00000a00ff017b82 */ /* 0x000fe20000000800 */
[----:B------:R-:W1:Y:S07]  /*0010*/  S2R R0, SR_TID.X ;  /* 0x0000000000007919 */ /* 0x000e6e0000002100 */
[----:B------:R-:W2:Y:S01]  /*0020*/  LDC.64 R4, c[0x0][0x220] ;  /* 0x00008800ff047b82 */ /* 0x000ea20000000a00 */
[----:B------:R-:W-:Y:S01]  /*0030*/  ULDC.64 UR4, c[0x0][0x208] ;  /* 0x0000820000047ab9 */ /* 0x000fe20000000a00 */
[----:B------:R-:W3:Y:S06]  /*0040*/  S2R R7, SR_CTAID.X ;  /* 0x0000000000077919 */ /* 0x000eec0000002500 */
[----:B------:R-:W4:Y:S08]  /*0050*/  LDC.64 R8, c[0x0][0x218] ;  /* 0x00008600ff087b82 */ /* 0x000f300000000a00 */
[----:B------:R-:W5:Y:S08]  /*0060*/  LDC.64 R20, c[0x0][0x210] ;  /* 0x00008400ff147b82 */ /* 0x000f700000000a00 */
[----:B------:R-:W5:Y:S01]  /*0070*/  LDC.64 R12, c[0x0][0x228] ;  /* 0x00008a00ff0c7b82 */ /* 0x000f620000000a00 */
[----:B-1----:R-:W-:-:S07]  /*0080*/  SHF.L.U32 R0, R0, 0x2, RZ ;  /* 0x0000000200007819 */ /* 0x002fce00000006ff */
[----:B------:R-:W1:Y:S01]  /*0090*/  LDC.64 R16, c[0x0][0x230] ;  /* 0x00008c00ff107b82 */ /* 0x000e620000000a00 */
[----:B---3--:R-:W-:Y:S02]  /*00a0*/  SHF.R.S32.HI R3, RZ, 0x15, R7 ;  /* 0x00000015ff037819 */ /* 0x008fe40000011407 */
[----:B------:R-:W-:Y:S02]  /*00b0*/  LOP3.LUT R0, R0, 0x1fc, RZ, 0xc0, !PT ;  /* 0x000001fc00007812 */ /* 0x000fe400078ec0ff */
[----:B------:R-:W-:Y:S01]  /*00c0*/  SGXT R3, R3, 0x1 ;  /* 0x000000010303781a */ /* 0x000fe20000000200 */
[----:B------:R-:W-:Y:S01]  /*00d0*/  HFMA2.MMA R2, -RZ, RZ, 1.625, 0 ;  /* 0x3e800000ff027435 */ /* 0x000fe200000001ff */
[----:B------:R-:W-:Y:S01]  /*00e0*/  LEA R0, R7, R0, 0xa ;  /* 0x0000000007007211 */ /* 0x000fe200078e50ff */
[----:B------:R-:W3:Y:S03]  /*00f0*/  LDC.64 R24, c[0x0][0x238] ;  /* 0x00008e00ff187b82 */ /* 0x000ee60000000a00 */
[----:B------:R-:W-:-:S04]  /*0100*/  LEA.HI R3, R3, R0, RZ, 0x8 ;  /* 0x0000000003037211 */ /* 0x000fc800078f40ff */
[----:B------:R-:W-:-:S04]  /*0110*/  LOP3.LUT R3, R3, 0xffffff00, RZ, 0xc0, !PT ;  /* 0xffffff0003037812 */ /* 0x000fc800078ec0ff */
[----:B------:R-:W-:-:S05]  /*0120*/  IADD3 R3, R0, -R3, RZ ;  /* 0x8000000300037210 */ /* 0x000fca0007ffe0ff */
[----:B--2---:R-:W-:-:S06]  /*0130*/  IMAD.WIDE R4, R3, 0x4, R4 ;  /* 0x0000000403047825 */ /* 0x004fcc00078e0204 */
[----:B------:R-:W2:Y:S01]  /*0140*/  LDG.E.EL.128 R4, desc[UR4][R4.64] ;  /* 0x0000000404047981 */ /* 0x000ea2000c2e1d00 */
[----:B----4-:R-:W-:-:S04]  /*0150*/  IMAD.WIDE R8, R3, 0x4, R8 ;  /* 0x0000000403087825 */ /* 0x010fc800078e0208 */
[----:B-----5:R-:W-:Y:S02]  /*0160*/  IMAD.WIDE R20, R0, 0x4, R20 ;  /* 0x0000000400147825 */ /* 0x020fe400078e0214 */
[----:B------:R-:W4:Y:S02]  /*0170*/  LDG.E.EL.128 R8, desc[UR4][R8.64] ;  /* 0x0000000408087981 */ /* 0x000f24000c2e1d00 */
[C---:B0-----:R-:W-:Y:S02]  /*0180*/  IMAD.WIDE R12, R3.reuse, 0x4, R12 ;  /* 0x00000004030c7825 */ /* 0x041fe400078e020c */
[----:B------:R-:W4:Y:S02]  /*0190*/  LDG.E.128 R28, desc[UR4][R20.64+0x800] ;  /* 0x00080004141c7981 */ /* 0x000f24000c1e1d00 */
[----:B-1----:R-:W-:Y:S02]  /*01a0*/  IMAD.WIDE R16, R3, 0x4, R16 ;  /* 0x0000000403107825 */ /* 0x002fe400078e0210 */
[----:B------:R-:W5:Y:S02]  /*01b0*/  LDG.E.128 R32, desc[UR4][R20.64] ;  /* 0x0000000414207981 */ /* 0x000f64000c1e1d00 */
[----:B--2---:R-:W-:Y:S01]  /*01c0*/  FADD R7, R7, 9.9999997473787516356e-06 ;  /* 0x3727c5ac07077421 */ /* 0x004fe20000000000 */
[----:B------:R-:W-:-:S04]  /*01d0*/  FADD R6, R6, 9.9999997473787516356e-06 ;  /* 0x3727c5ac06067421 */ /* 0x000fc80000000000 */
[----:B------:R-:W0:Y:S08]  /*01e0*/  MUFU.SQRT R14, R6 ;  /* 0x00000006000e7308 */ /* 0x000e300000002000 */
[----:B------:R-:W1:Y:S01]  /*01f0*/  MUFU.SQRT R7, R7 ;  /* 0x0000000700077308 */ /* 0x000e620000002000 */
[C---:B0-----:R-:W-:Y:S02]  /*0200*/  FSETP.GT.AND P0, PT, R14.reuse, 8.50705917302346158658e+37, PT ;  /* 0x7e8000000e00780b */ /* 0x041fe40003f04000 */
[----:B------:R-:W-:-:S02]  /*0210*/  FSETP.GEU.AND P2, PT, R14, 1.175494350822287508e-38, PT ;  /* 0x008000000e00780b */ /* 0x000fc40003f4e000 */
[C---:B-1----:R-:W-:Y:S02]  /*0220*/  FSETP.GT.AND P1, PT, R7.reuse, 8.50705917302346158658e+37, PT ;  /* 0x7e8000000700780b */ /* 0x042fe40003f24000 */
[----:B------:R-:W-:-:S07]  /*0230*/  FSETP.GEU.AND P3, PT, R7, 1.175494350822287508e-38, PT ;  /* 0x008000000700780b */ /* 0x000fce0003f6e000 */
[----:B------:R-:W-:-:S04]  /*0240*/  @P0 FMUL R14, R14, 0.25 ;  /* 0x3e8000000e0e0820 */ /* 0x000fc80000400000 */
[----:B------:R-:W-:Y:S01]  /*0250*/  @P1 FMUL R7, R7, 0.25 ;  /* 0x3e80000007071820 */ /* 0x000fe20000400000 */
[----:B------:R-:W-:-:S03]  /*0260*/  @!P2 FMUL R14, R14, 16777216 ;  /* 0x4b8000000e0ea820 */ /* 0x000fc60000400000 */
[----:B------:R-:W-:Y:S01]  /*0270*/  @!P3 FMUL R7, R7, 16777216 ;  /* 0x4b8000000707b820 */ /* 0x000fe20000400000 */
[----:B------:R-:W0:Y:S01]  /*0280*/  MUFU.RCP R6, R14 ;  /* 0x0000000e00067308 */ /* 0x000e220000001000 */
[C---:B------:R-:W-:Y:S02]  /*0290*/  FSEL R15, R2.reuse, 1, P0 ;  /* 0x3f800000020f7808 */ /* 0x040fe40000000000 */
[----:B------:R-:W-:-:S05]  /*02a0*/  FSEL R18, R2, 1, P1 ;  /* 0x3f80000002127808 */ /* 0x000fca0000800000 */
[----:B------:R-:W1:Y:S01]  /*02b0*/  MUFU.RCP R7, R7 ;  /* 0x0000000700077308 */ /* 0x000e620000001000 */
[----:B------:R-:W-:Y:S01]  /*02c0*/  @!P2 FMUL R15, R15, 16777216 ;  /* 0x4b8000000f0fa820 */ /* 0x000fe20000400000 */
[----:B------:R-:W-:-:S03]  /*02d0*/  @!P3 FMUL R18, R18, 16777216 ;  /* 0x4b8000001212b820 */ /* 0x000fc60000400000 */
[----:B0-----:R-:W-:Y:S02]  /*02e0*/  FMUL R6, R6, R15 ;  /* 0x0000000f06067220 */ /* 0x001fe40000400000 */
[----:B------:R-:W2:Y:S01]  /*02f0*/  LDG.E.EL.128 R12, desc[UR4][R12.64] ;  /* 0x000000040c0c7981 */ /* 0x000ea2000c2e1d00 */
[----:B-1----:R-:W-:-:S03]  /*0300*/  FMUL R3, R7, R18 ;  /* 0x0000001207037220 */ /* 0x002fc60000400000 */
[----:B------:R-:W2:Y:S01]  /*0310*/  LDG.E.EL.128 R16, desc[UR4][R16.64] ;  /* 0x0000000410107981 */ /* 0x000ea2000c2e1d00 */
[----:B------:R-:W-:Y:S01]  /*0320*/  FADD R7, R4, 9.9999997473787516356e-06 ;  /* 0x3727c5ac04077421 */ /* 0x000fe20000000000 */
[--C-:B----4-:R-:W-:Y:S01]  /*0330*/  FADD R4, R31, -R11.reuse ;  /* 0x8000000b1f047221 */ /* 0x110fe20000000000 */
[----:B-----5:R-:W-:Y:S01]  /*0340*/  FADD R20, R35, -R11 ;  /* 0x8000000b23147221 */ /* 0x020fe20000000000 */
[--C-:B------:R-:W-:Y:S01]  /*0350*/  FADD R21, R30, -R10.reuse ;  /* 0x8000000a1e157221 */ /* 0x100fe20000000000 */
[----:B------:R-:W-:Y:S01]  /*0360*/  FADD R23, R34, -R10 ;  /* 0x8000000a22177221 */ /* 0x000fe20000000000 */
[----:B------:R3:W0:Y:S01]  /*0370*/  MUFU.SQRT R36, R7 ;  /* 0x0000000700247308 */ /* 0x0006220000002000 */
[C---:B------:R-:W-:Y:S01]  /*0380*/  FMUL R4, R3.reuse, R4 ;  /* 0x0000000403047220 */ /* 0x040fe20000400000 */
[C---:B------:R-:W-:Y:S01]  /*0390*/  FMUL R21, R6.reuse, R21 ;  /* 0x0000001506157220 */ /* 0x040fe20000400000 */
[----:B------:R-:W-:Y:S01]  /*03a0*/  FMUL R23, R6, R23 ;  /* 0x0000001706177220 */ /* 0x000fe20000400000 */
[----:B------:R-:W-:Y:S01]  /*03b0*/  FMUL R10, R3, R20 ;  /* 0x00000014030a7220 */ /* 0x000fe20000400000 */
[----:B---3--:R-:W-:-:S05]  /*03c0*/  IMAD.WIDE R6, R0, 0x4, R24 ;  /* 0x0000000400067825 */ /* 0x008fca00078e0218 */
[----:B------:R-:W3:Y:S01]  /*03d0*/  LDG.E.128 R24, desc[UR4][R6.64+0x800] ;  /* 0x0008000406187981 */ /* 0x000ee2000c1e1d00 */
[C---:B0-----:R-:W-:Y:S02]  /*03e0*/  FSETP.GT.AND P0, PT, R36.reuse, 8.50705917302346158658e+37, PT ;  /* 0x7e8000002400780b */ /* 0x041fe40003f04000 */
[----:B------:R-:W-:-:S11]  /*03f0*/  FSETP.GEU.AND P1, PT, R36, 1.175494350822287508e-38, PT ;  /* 0x008000002400780b */ /* 0x000fd60003f2e000 */
[----:B------:R-:W-:-:S04]  /*0400*/  @P0 FMUL R36, R36, 0.25 ;  /* 0x3e80000024240820 */ /* 0x000fc80000400000 */
[----:B------:R-:W-:-:S04]  /*0410*/  @!P1 FMUL R36, R36, 16777216 ;  /* 0x4b80000024249820 */ /* 0x000fc80000400000 */
[----:B------:R-:W0:Y:S01]  /*0420*/  MUFU.RCP R11, R36 ;  /* 0x00000024000b7308 */ /* 0x000e220000001000 */
[----:B------:R-:W-:Y:S01]  /*0430*/  FADD R5, R5, 9.9999997473787516356e-06 ;  /* 0x3727c5ac05057421 */ /* 0x000fe20000000000 */
[C-C-:B--2---:R-:W-:Y:S01]  /*0440*/  FFMA R4, R15.reuse, R4, R19.reuse ;  /* 0x000000040f047223 */ /* 0x144fe20000000013 */
[----:B------:R-:W-:Y:S01]  /*0450*/  FFMA R10, R15, R10, R19 ;  /* 0x0000000a0f0a7223 */ /* 0x000fe20000000013 */
[C-C-:B------:R-:W-:Y:S01]  /*0460*/  FFMA R3, R14.reuse, R21, R18.reuse ;  /* 0x000000150e037223 */ /* 0x140fe20000000012 */
[----:B------:R-:W-:Y:S02]  /*0470*/  FFMA R15, R14, R23, R18 ;  /* 0x000000170e0f7223 */ /* 0x000fe40000000012 */
[----:B------:R1:W2:Y:S01]  /*0480*/  LDG.E.128 R20, desc[UR4][R6.64] ;  /* 0x0000000406147981 */ /* 0x0002a2000c1e1d00 */
[----:B------:R-:W-:-:S05]  /*0490*/  FSEL R14, R2, 1, P0 ;  /* 0x3f800000020e7808 */ /* 0x000fca0000000000 */
[----:B------:R-:W-:-:S04]  /*04a0*/  @!P1 FMUL R14, R14, 16777216 ;  /* 0x4b8000000e0e9820 */ /* 0x000fc80000400000 */
[----:B0-----:R-:W-:Y:S01]  /*04b0*/  FMUL R11, R11, R14 ;  /* 0x0000000e0b0b7220 */ /* 0x001fe20000400000 */
[----:B------:R-:W-:Y:S01]  /*04c0*/  FADD R32, R32, -R8 ;  /* 0x8000000820207221 */ /* 0x000fe20000000000 */
[----:B------:R-:W0:Y:S01]  /*04d0*/  MUFU.SQRT R14, R5 ;  /* 0x00000005000e7308 */ /* 0x000e220000002000 */
[----:B-1----:R-:W1:Y:S01]  /*04e0*/  LDC.64 R6, c[0x0][0x240] ;  /* 0x00009000ff067b82 */ /* 0x002e620000000a00 */
[C---:B0-----:R-:W-:Y:S02]  /*04f0*/  FSETP.GT.AND P0, PT, R14.reuse, 8.50705917302346158658e+37, PT ;  /* 0x7e8000000e00780b */ /* 0x041fe40003f04000 */
[----:B------:R-:W-:-:S11]  /*0500*/  FSETP.GEU.AND P1, PT, R14, 1.175494350822287508e-38, PT ;  /* 0x008000000e00780b */ /* 0x000fd60003f2e000 */
[----:B------:R-:W-:-:S04]  /*0510*/  @P0 FMUL R14, R14, 0.25 ;  /* 0x3e8000000e0e0820 */ /* 0x000fc80000400000 */
[----:B------:R-:W-:-:S06]  /*0520*/  @!P1 FMUL R14, R14, 16777216 ;  /* 0x4b8000000e0e9820 */ /* 0x000fcc0000400000 */
[----:B------:R-:W0:Y:S01]  /*0530*/  MUFU.RCP R14, R14 ;  /* 0x0000000e000e7308 */ /* 0x000e220000001000 */
[----:B------:R-:W-:Y:S01]  /*0540*/  FSEL R19, R2, 1, P0 ;  /* 0x3f80000002137808 */ /* 0x000fe20000000000 */
[----:B------:R-:W-:-:S04]  /*0550*/  FMUL R5, R11, R32 ;  /* 0x000000200b057220 */ /* 0x000fc80000400000 */
[----:B------:R-:W-:Y:S01]  /*0560*/  @!P1 FMUL R19, R19, 16777216 ;  /* 0x4b80000013139820 */ /* 0x000fe20000400000 */
[--C-:B------:R-:W-:Y:S01]  /*0570*/  FADD R33, R33, -R9.reuse ;  /* 0x8000000921217221 */ /* 0x100fe20000000000 */
[----:B------:R-:W-:Y:S01]  /*0580*/  FADD R28, R28, -R8 ;  /* 0x800000081c1c7221 */ /* 0x000fe20000000000 */
[----:B------:R-:W-:Y:S01]  /*0590*/  FADD R29, R29, -R9 ;  /* 0x800000091d1d7221 */ /* 0x000fe20000000000 */
[----:B------:R-:W-:Y:S01]  /*05a0*/  FFMA R5, R12, R5, R16 ;  /* 0x000000050c057223 */ /* 0x000fe20000000010 */
[----:B0-----:R-:W-:Y:S01]  /*05b0*/  FMUL R2, R14, R19 ;  /* 0x000000130e027220 */ /* 0x001fe20000400000 */
[----:B------:R-:W-:-:S03]  /*05c0*/  FMUL R11, R11, R28 ;  /* 0x0000001c0b0b7220 */ /* 0x000fc60000400000 */
[C---:B------:R-:W-:Y:S01]  /*05d0*/  FMUL R8, R2.reuse, R33 ;  /* 0x0000002102087220 */ /* 0x040fe20000400000 */
[----:B------:R-:W-:Y:S01]  /*05e0*/  FMUL R2, R2, R29 ;  /* 0x0000001d02027220 */ /* 0x000fe20000400000 */
[----:B------:R-:W-:Y:S02]  /*05f0*/  FFMA R11, R12, R11, R16 ;  /* 0x0000000b0c0b7223 */ /* 0x000fe40000000010 */
[C-C-:B------:R-:W-:Y:S01]  /*0600*/  FFMA R8, R13.reuse, R8, R17.reuse ;  /* 0x000000080d087223 */ /* 0x140fe20000000011 */
[----:B------:R-:W-:Y:S01]  /*0610*/  FFMA R2, R13, R2, R17 ;  /* 0x000000020d027223 */ /* 0x000fe20000000011 */
[----:B---3--:R-:W-:Y:S01]  /*0620*/  FSETP.GEU.AND P5, PT, R3, -R26, PT ;  /* 0x8000001a0300720b */ /* 0x008fe20003fae000 */
[----:B------:R-:W-:Y:S01]  /*0630*/  FADD R3, R26, R3 ;  /* 0x000000031a037221 */ /* 0x000fe20000000000 */
[----:B------:R-:W-:Y:S01]  /*0640*/  FSETP.GEU.AND P3, PT, R11, -R24, PT ;  /* 0x800000180b00720b */ /* 0x000fe20003f6e000 */
[----:B------:R-:W-:Y:S01]  /*0650*/  FADD R24, R24, R11 ;  /* 0x0000000b18187221 */ /* 0x000fe20000000000 */
[----:B------:R-:W-:Y:S01]  /*0660*/  FSETP.GEU.AND P4, PT, R2, -R25, PT ;  /* 0x800000190200720b */ /* 0x000fe20003f8e000 */
[----:B------:R-:W-:Y:S01]  /*0670*/  FADD R2, R25, R2 ;  /* 0x0000000219027221 */ /* 0x000fe20000000000 */
[----:B-1----:R-:W-:Y:S01]  /*0680*/  IMAD.WIDE R6, R0, 0x4, R6 ;  /* 0x0000000400067825 */ /* 0x002fe200078e0206 */
[----:B------:R-:W-:-:S02]  /*0690*/  SEL R26, R3, RZ, P5 ;  /* 0x000000ff031a7207 */ /* 0x000fc40002800000 */
[----:B------:R-:W-:Y:S02]  /*06a0*/  SEL R24, R24, RZ, P3 ;  /* 0x000000ff18187207 */ /* 0x000fe40001800000 */
[----:B------:R-:W-:Y:S02]  /*06b0*/  SEL R25, R2, RZ, P4 ;  /* 0x000000ff02197207 */ /* 0x000fe40002000000 */
[----:B--2---:R-:W-:Y:S01]  /*06c0*/  FSETP.GEU.AND P6, PT, R5, -R20, PT ;  /* 0x800000140500720b */ /* 0x004fe20003fce000 */
[----:B------:R-:W-:Y:S01]  /*06d0*/  FADD R5, R20, R5 ;  /* 0x0000000514057221 */ /* 0x000fe20000000000 */
[----:B------:R-:W-:Y:S01]  /*06e0*/  FSETP.GEU.AND P0, PT, R8, -R21, PT ;  /* 0x800000150800720b */ /* 0x000fe20003f0e000 */
[----:B------:R-:W-:Y:S01]  /*06f0*/  FADD R9, R21, R8 ;  /* 0x0000000815097221 */ /* 0x000fe20000000000 */
[----:B------:R-:W-:Y:S02]  /*0700*/  FSETP.GEU.AND P1, PT, R15, -R22, PT ;  /* 0x800000160f00720b */ /* 0x000fe40003f2e000 */
[----:B------:R-:W-:Y:S01]  /*0710*/  SEL R8, R5, RZ, P6 ;  /* 0x000000ff05087207 */ /* 0x000fe20003000000 */
[----:B------:R-:W-:Y:S01]  /*0720*/  FADD R15, R22, R15 ;  /* 0x0000000f160f7221 */ /* 0x000fe20000000000 */
[----:B------:R-:W-:Y:S01]  /*0730*/  FSETP.GEU.AND P2, PT, R10, -R23, PT ;  /* 0x800000170a00720b */ /* 0x000fe20003f4e000 */
[----:B------:R-:W-:Y:S01]  /*0740*/  FADD R23, R23, R10 ;  /* 0x0000000a17177221 */ /* 0x000fe20000000000 */
[----:B------:R-:W-:Y:S01]  /*0750*/  FSETP.GEU.AND P6, PT, R4, -R27, PT ;  /* 0x8000001b0400720b */ /* 0x000fe20003fce000 */
[----:B------:R-:W-:Y:S01]  /*0760*/  FADD R4, R27, R4 ;  /* 0x000000041b047221 */ /* 0x000fe20000000000 */
[----:B------:R-:W-:-:S02]  /*0770*/  SEL R9, R9, RZ, P0 ;  /* 0x000000ff09097207 */ /* 0x000fc40000000000 */
[----:B------:R-:W-:Y:S02]  /*0780*/  SEL R10, R15, RZ, P1 ;  /* 0x000000ff0f0a7207 */ /* 0x000fe40000800000 */
[----:B------:R-:W-:Y:S02]  /*0790*/  SEL R11, R23, RZ, P2 ;  /* 0x000000ff170b7207 */ /* 0x000fe40001000000 */
[----:B------:R-:W-:-:S03]  /*07a0*/  SEL R27, R4, RZ, P6 ;  /* 0x000000ff041b7207 */ /* 0x000fc60003000000 */
[----:B------:R-:W-:Y:S04]  /*07b0*/  STG.E.128 desc[UR4][R6.64], R8 ;  /* 0x0000000806007986 */ /* 0x000fe8000c101d04 */
[----:B------:R-:W-:Y:S01]  /*07c0*/  STG.E.128 desc[UR4][R6.64+0x800], R24 ;  /* 0x0008001806007986 */ /* 0x000fe2000c101d04 */
[----:B------:R-:W-:Y:S05]  /*07d0*/  EXIT ;  /* 0x000000000000794d */ /* 0x000fea0003800000 */
.L_x_0:
[----:B------:R-:W-:-:S00]  /*07e0*/  BRA `(.L_x_0) ;  /* 0xfffffffc00fc7947 */ /* 0x000fc0000383ffff */
[----:B------:R-:W-:-:S00]  /*07f0*/  NOP ;  /* 0x0000000000007918 */ /* 0x000fc00000000000 */
        /* <DEDUP_REMOVED lines=8> */
.L_x_1:


//--------------------- .nv.global.init           --------------------------
	.section	.nv.global.init,"aw",@progbits
.nv.global.init:
	.type		_$_str,@object
	.size		_$_str,(_$_str_$_2 - _$_str)
_$_str:
        /*0000*/ 	.byte	0x5f, 0x5f, 0x43, 0x55, 0x44, 0x41, 0x5f, 0x46, 0x54, 0x5a, 0x00
	.type		_$_str_$_2,@object
	.size		_$_str_$_2,(.L_1 - _$_str_$_2)
_$_str_$_2:
        /*000b*/ 	.byte	0x5f, 0x5f, 0x43, 0x55, 0x44, 0x41, 0x5f, 0x50, 0x52, 0x45, 0x43, 0x5f, 0x53, 0x51, 0x52, 0x54
        /*001b*/ 	.byte	0x00
.L_1:


//--------------------- .nv.constant0.triton_poi_fused__native_batch_norm_legit_no_training_add_relu_8 --------------------------
	.section	.nv.constant0.triton_poi_fused__native_batch_norm_legit_no_training_add_relu_8,"a",@progbits
	.sectionflags	@""
	.align	4
.nv.constant0.triton_poi_fused__native_batch_norm_legit_no_training_add_relu_8:
	.zero		588
